	.headerflags	@"EF_CUDA_TEXMODE_UNIFIED EF_CUDA_64BIT_ADDRESS EF_CUDA_ACCELERATORS EF_CUDA_SM90 EF_CUDA_VIRTUAL_SM(EF_CUDA_SM90)"
	.elftype	@"ET_EXEC"


//--------------------- .nv.info                  --------------------------
	.section	.nv.info,"",@"SHT_CUDA_INFO"
	.align	4


	//----- nvinfo : EIATTR_REGCOUNT
	.align		4
        /*0000*/ 	.byte	0x04, 0x2f
        /*0002*/ 	.short	(.L_1 - .L_0)
	.align		4
.L_0:
        /*0004*/ 	.word	index@(triton_per_fused_abs_convolution_max_pool2d_with_indices_mean_relu_sub_16)
        /*0008*/ 	.word	0x00000020


	//----- nvinfo : EIATTR_MIN_STACK_SIZE
	.align		4
.L_1:
        /*000c*/ 	.byte	0x04, 0x12
        /*000e*/ 	.short	(.L_3 - .L_2)
	.align		4
.L_2:
        /*0010*/ 	.word	index@(triton_per_fused_abs_convolution_max_pool2d_with_indices_mean_relu_sub_16)
        /*0014*/ 	.word	0x00000000


	//----- nvinfo : EIATTR_FRAME_SIZE
	.align		4
.L_3:
        /*0018*/ 	.byte	0x04, 0x11
        /*001a*/ 	.short	(.L_5 - .L_4)
	.align		4
.L_4:
        /*001c*/ 	.word	index@(triton_per_fused_abs_convolution_max_pool2d_with_indices_mean_relu_sub_16)
        /*0020*/ 	.word	0x00000000


	//----- nvinfo : EIATTR_MIN_STACK_SIZE
	.align		4
.L_5:
        /*0024*/ 	.byte	0x04, 0x12
        /*0026*/ 	.short	(.L_7 - .L_6)
	.align		4
.L_6:
        /*0028*/ 	.word	index@(triton_per_fused_abs_convolution_max_pool2d_with_indices_mean_relu_sub_16)
        /*002c*/ 	.word	0x00000000
.L_7:


//--------------------- .nv.info.triton_per_fused_abs_convolution_max_pool2d_with_indices_mean_relu_sub_16 --------------------------
	.section	.nv.info.triton_per_fused_abs_convolution_max_pool2d_with_indices_mean_relu_sub_16,"",@"SHT_CUDA_INFO"
	.sectionflags	@""
	.align	4


	//----- nvinfo : EIATTR_CUDA_API_VERSION
	.align		4
        /*0000*/ 	.byte	0x04, 0x37
        /*0002*/ 	.short	(.L_9 - .L_8)
.L_8:
        /*0004*/ 	.word	0x0000007c


	//----- nvinfo : EIATTR_KPARAM_INFO
	.align		4
.L_9:
        /*0008*/ 	.byte	0x04, 0x17
        /*000a*/ 	.short	(.L_11 - .L_10)
.L_10:
        /*000c*/ 	.word	0x00000000
        /*0010*/ 	.short	0x0005
        /*0012*/ 	.short	0x0024
        /*0014*/ 	.byte	0x00, 0xf0, 0x11, 0x00


	//----- nvinfo : EIATTR_KPARAM_INFO
	.align		4
.L_11:
        /*0018*/ 	.byte	0x04, 0x17
        /*001a*/ 	.short	(.L_13 - .L_12)
.L_12:
        /*001c*/ 	.word	0x00000000
        /*0020*/ 	.short	0x0004
        /*0022*/ 	.short	0x0020
        /*0024*/ 	.byte	0x00, 0xf0, 0x11, 0x00


	//----- nvinfo : EIATTR_KPARAM_INFO
	.align		4
.L_13:
        /*0028*/ 	.byte	0x04, 0x17
        /*002a*/ 	.short	(.L_15 - .L_14)
.L_14:
        /*002c*/ 	.word	0x00000000
        /*0030*/ 	.short	0x0003
        /*0032*/ 	.short	0x0018
        /*0034*/ 	.byte	0x00, 0xf4, 0x21, 0x00


	//----- nvinfo : EIATTR_KPARAM_INFO
	.align		4
.L_15:
        /*0038*/ 	.byte	0x04, 0x17
        /*003a*/ 	.short	(.L_17 - .L_16)
.L_16:
        /*003c*/ 	.word	0x00000000
        /*0040*/ 	.short	0x0002
        /*0042*/ 	.short	0x0010
        /*0044*/ 	.byte	0x00, 0xf4, 0x21, 0x00


	//----- nvinfo : EIATTR_KPARAM_INFO
	.align		4
.L_17:
        /*0048*/ 	.byte	0x04, 0x17
        /*004a*/ 	.short	(.L_19 - .L_18)
.L_18:
        /*004c*/ 	.word	0x00000000
        /*0050*/ 	.short	0x0001
        /*0052*/ 	.short	0x0008
        /*0054*/ 	.byte	0x00, 0xf4, 0x21, 0x00


	//----- nvinfo : EIATTR_KPARAM_INFO
	.align		4
.L_19:
        /*0058*/ 	.byte	0x04, 0x17
        /*005a*/ 	.short	(.L_21 - .L_20)
.L_20:
        /*005c*/ 	.word	0x00000000
        /*0060*/ 	.short	0x0000
        /*0062*/ 	.short	0x0000
        /*0064*/ 	.byte	0x00, 0xf4, 0x21, 0x00


	//----- nvinfo : EIATTR_SPARSE_MMA_MASK
	.align		4
.L_21:
        /*0068*/ 	.byte	0x03, 0x50
        /*006a*/ 	.short	0x0000


	//----- nvinfo : EIATTR_MAXREG_COUNT
	.align		4
        /*006c*/ 	.byte	0x03, 0x1b
        /*006e*/ 	.short	0x00ff


	//----- nvinfo : EIATTR_COOP_GROUP_MASK_REGIDS
	.align		4
        /*0070*/ 	.byte	0x04, 0x29
        /*0072*/ 	.short	(.L_23 - .L_22)


	//   ....[0]....
.L_22:
        /*0074*/ 	.word	0xffffffff


	//   ....[1]....
        /*0078*/ 	.word	0xffffffff


	//   ....[2]....
        /*007c*/ 	.word	0xffffffff


	//   ....[3]....
        /*0080*/ 	.word	0xffffffff


	//   ....[4]....
        /*0084*/ 	.word	0xffffffff


	//----- nvinfo : EIATTR_COOP_GROUP_INSTR_OFFSETS
	.align		4
.L_23:
        /*0088*/ 	.byte	0x04, 0x28
        /*008a*/ 	.short	(.L_25 - .L_24)


	//   ....[0]....
.L_24:
        /*008c*/ 	.word	0x00000990


	//   ....[1]....
        /*0090*/ 	.word	0x000009c0


	//   ....[2]....
        /*0094*/ 	.word	0x00000a80


	//   ....[3]....
        /*0098*/ 	.word	0x00000aa0


	//   ....[4]....
        /*009c*/ 	.word	0x00000ad0


	//----- nvinfo : EIATTR_EXIT_INSTR_OFFSETS
	.align		4
.L_25:
        /*00a0*/ 	.byte	0x04, 0x1c
        /*00a2*/ 	.short	(.L_27 - .L_26)


	//   ....[0]....
.L_26:
        /*00a4*/ 	.word	0x00000b60


	//   ....[1]....
        /*00a8*/ 	.word	0x00000bb0


	//----- nvinfo : EIATTR_REQNTID
	.align		4
.L_27:
        /*00ac*/ 	.byte	0x04, 0x10
        /*00ae*/ 	.short	(.L_29 - .L_28)
.L_28:
        /*00b0*/ 	.word	0x00000100
        /*00b4*/ 	.word	0x00000001
        /*00b8*/ 	.word	0x00000001


	//----- nvinfo : EIATTR_CBANK_PARAM_SIZE
	.align		4
.L_29:
        /*00bc*/ 	.byte	0x03, 0x19
        /*00be*/ 	.short	0x0028


	//----- nvinfo : EIATTR_PARAM_CBANK
	.align		4
        /*00c0*/ 	.byte	0x04, 0x0a
        /*00c2*/ 	.short	(.L_31 - .L_30)
	.align		4
.L_30:
        /*00c4*/ 	.word	index@(.nv.constant0.triton_per_fused_abs_convolution_max_pool2d_with_indices_mean_relu_sub_16)
        /*00c8*/ 	.short	0x0210
        /*00ca*/ 	.short	0x0028


	//----- nvinfo : EIATTR_SW_WAR
	.align		4
.L_31:
        /*00cc*/ 	.byte	0x04, 0x36
        /*00ce*/ 	.short	(.L_33 - .L_32)
.L_32:
        /*00d0*/ 	.word	0x00000008
.L_33:


//--------------------- .nv.callgraph             --------------------------
	.section	.nv.callgraph,"",@"SHT_CUDA_CALLGRAPH"
	.align	4
	.sectionentsize	8
	.align		4
        /*0000*/ 	.word	0x00000000
	.align		4
        /*0004*/ 	.word	0xffffffff
	.align		4
        /*0008*/ 	.word	0x00000000
	.align		4
        /*000c*/ 	.word	0xfffffffe
	.align		4
        /*0010*/ 	.word	0x00000000
	.align		4
        /*0014*/ 	.word	0xfffffffd
	.align		4
        /*0018*/ 	.word	0x00000000
	.align		4
        /*001c*/ 	.word	0xfffffffc


//--------------------- .text.triton_per_fused_abs_convolution_max_pool2d_with_indices_mean_relu_sub_16 --------------------------
	.section	.text.triton_per_fused_abs_convolution_max_pool2d_with_indices_mean_relu_sub_16,"ax",@progbits
	.sectionflags	@"SHF_BARRIERS=1"
	.align	128
        .global         triton_per_fused_abs_convolution_max_pool2d_with_indices_mean_relu_sub_16
        .type           triton_per_fused_abs_convolution_max_pool2d_with_indices_mean_relu_sub_16,@function
        .size           triton_per_fused_abs_convolution_max_pool2d_with_indices_mean_relu_sub_16,(.L_x_1 - triton_per_fused_abs_convolution_max_pool2d_with_indices_mean_relu_sub_16)
        .other          triton_per_fused_abs_convolution_max_pool2d_with_indices_mean_relu_sub_16,@"STO_CUDA_ENTRY STV_DEFAULT"
triton_per_fused_abs_convolution_max_pool2d_with_indices_mean_relu_sub_16:
.text.triton_per_fused_abs_convolution_max_pool2d_with_indices_mean_relu_sub_16:
[----:B------:R-:W0:Y:S02]  /*0000*/  LDC R1, c[0x0][0x28] ;  /* 0x00000a00ff017b82 */ /* 0x000e240000000800 */
[----:B------:R-:W1:Y:S01]  /*0010*/  S2R R22, SR_TID.X ;  /* 0x0000000000167919 */ /* 0x000e620000002100 */
[----:B------:R-:W2:Y:S01]  /*0020*/  LDC.64 R14, c[0x0][0x218] ;  /* 0x00008600ff0e7b82 */ /* 0x000ea20000000a00 */
[----:B------:R-:W-:Y:S01]  /*0030*/  ULDC.64 UR6, c[0x0][0x208] ;  /* 0x0000820000067ab9 */ /* 0x000fe20000000a00 */
[----:B------:R-:W3:Y:S06]  /*0040*/  S2R R2, SR_CTAID.X ;  /* 0x0000000000027919 */ /* 0x000eec0000002500 */
[----:B------:R-:W4:Y:S01]  /*0050*/  LDC.64 R16, c[0x0][0x210] ;  /* 0x00008400ff107b82 */ /* 0x000f220000000a00 */
[----:B-1----:R-:W-:-:S02]  /*0060*/  LOP3.LUT R3, R22, 0x7, RZ, 0xc0, !PT ;  /* 0x0000000716037812 */ /* 0x002fc400078ec0ff */
[----:B------:R-:W-:-:S03]  /*0070*/  SHF.R.U32.HI R0, RZ, 0x3, R22 ;  /* 0x00000003ff007819 */ /* 0x000fc60000011616 */
[----:B---3--:R-:W-:Y:S01]  /*0080*/  IMAD R2, R2, 0x8, R3 ;  /* 0x0000000802027824 */ /* 0x008fe200078e0203 */
[----:B------:R-:W-:-:S04]  /*0090*/  SGXT.U32 R0, R0, 0x5 ;  /* 0x000000050000781a */ /* 0x000fc80000000000 */
[----:B------:R-:W-:Y:S02]  /*00a0*/  SHF.R.S32.HI R5, RZ, 0x1f, R2 ;  /* 0x0000001fff057819 */ /* 0x000fe40000011402 */
[----:B------:R-:W-:Y:S02]  /*00b0*/  ISETP.GE.AND P0, PT, R2, 0x400, PT ;  /* 0x000004000200780c */ /* 0x000fe40003f06270 */
[----:B------:R-:W-:-:S04]  /*00c0*/  LEA.HI R5, R5, R2, RZ, 0x6 ;  /* 0x0000000205057211 */ /* 0x000fc800078f30ff */
[C---:B------:R-:W-:Y:S01]  /*00d0*/  LOP3.LUT R7, R5.reuse, 0x1ffffc0, RZ, 0xc0, !PT ;  /* 0x01ffffc005077812 */ /* 0x040fe200078ec0ff */
[----:B------:R-:W-:-:S04]  /*00e0*/  IMAD.SHL.U32 R5, R5, 0x80, RZ ;  /* 0x0000008005057824 */ /* 0x000fc800078e00ff */
[----:B------:R-:W-:Y:S01]  /*00f0*/  IMAD.IADD R7, R2, 0x1, -R7 ;  /* 0x0000000102077824 */ /* 0x000fe200078e0a07 */
[----:B------:R-:W-:-:S03]  /*0100*/  LOP3.LUT R8, R5, 0xffffe000, RZ, 0xc0, !PT ;  /* 0xffffe00005087812 */ /* 0x000fc600078ec0ff */
[----:B------:R-:W-:-:S05]  /*0110*/  IMAD.SHL.U32 R7, R7, 0x80, RZ ;  /* 0x0000008007077824 */ /* 0x000fca00078e00ff */
[----:B------:R-:W-:Y:S02]  /*0120*/  LOP3.LUT R5, R7, R0, RZ, 0xfc, !PT ;  /* 0x0000000007057212 */ /* 0x000fe400078efcff */
[----:B------:R-:W-:Y:S02]  /*0130*/  LOP3.LUT R6, R7, 0x20, R0, 0xfe, !PT ;  /* 0x0000002007067812 */ /* 0x000fe400078efe00 */
[----:B------:R-:W-:Y:S01]  /*0140*/  LOP3.LUT R7, R7, 0x60, R0, 0xfe, !PT ;  /* 0x0000006007077812 */ /* 0x000fe200078efe00 */
[--C-:B------:R-:W-:Y:S02]  /*0150*/  IMAD.IADD R9, R5, 0x1, R8.reuse ;  /* 0x0000000105097824 */ /* 0x100fe400078e0208 */
[--C-:B------:R-:W-:Y:S02]  /*0160*/  IMAD.IADD R6, R6, 0x1, R8.reuse ;  /* 0x0000000106067824 */ /* 0x100fe400078e0208 */
[----:B------:R-:W-:Y:S01]  /*0170*/  IMAD.IADD R5, R7, 0x1, R8 ;  /* 0x0000000107057824 */ /* 0x000fe200078e0208 */
[----:B------:R-:W-:-:S02]  /*0180*/  SHF.R.S32.HI R8, RZ, 0x1f, R9 ;  /* 0x0000001fff087819 */ /* 0x000fc40000011409 */
[----:B------:R-:W-:Y:S02]  /*0190*/  LOP3.LUT R28, R9, 0x40, RZ, 0xfc, !PT ;  /* 0x00000040091c7812 */ /* 0x000fe400078efcff */
[----:B------:R-:W-:Y:S02]  /*01a0*/  SHF.R.S32.HI R11, RZ, 0x1f, R6 ;  /* 0x0000001fff0b7819 */ /* 0x000fe40000011406 */
[CC--:B------:R-:W-:Y:S02]  /*01b0*/  LEA.HI R7, R8.reuse, R9.reuse, RZ, 0xf ;  /* 0x0000000908077211 */ /* 0x0c0fe400078f78ff */
[C---:B------:R-:W-:Y:S02]  /*01c0*/  LEA.HI R9, R8.reuse, R9, RZ, 0x6 ;  /* 0x0000000908097211 */ /* 0x040fe400078f30ff */
[----:B------:R-:W-:Y:S02]  /*01d0*/  LEA.HI R23, R8, R28, RZ, 0xf ;  /* 0x0000001c08177211 */ /* 0x000fe400078f78ff */
[----:B------:R-:W-:-:S02]  /*01e0*/  LEA.HI R29, R11, R6, RZ, 0xf ;  /* 0x000000060b1d7211 */ /* 0x000fc400078f78ff */
[----:B------:R-:W-:Y:S02]  /*01f0*/  LEA.HI R28, R8, R28, RZ, 0x6 ;  /* 0x0000001c081c7211 */ /* 0x000fe400078f30ff */
[----:B------:R-:W-:Y:S02]  /*0200*/  LEA.HI R6, R11, R6, RZ, 0x6 ;  /* 0x000000060b067211 */ /* 0x000fe400078f30ff */
[--C-:B------:R-:W-:Y:S02]  /*0210*/  SHF.R.S32.HI R8, RZ, 0x6, R9.reuse ;  /* 0x00000006ff087819 */ /* 0x100fe40000011409 */
[----:B------:R-:W-:Y:S02]  /*0220*/  SHF.R.S32.HI R9, RZ, 0x1f, R9 ;  /* 0x0000001fff097819 */ /* 0x000fe40000011409 */
[--C-:B------:R-:W-:Y:S02]  /*0230*/  SHF.R.S32.HI R11, RZ, 0x6, R6.reuse ;  /* 0x00000006ff0b7819 */ /* 0x100fe40000011406 */
[----:B------:R-:W-:-:S02]  /*0240*/  SHF.R.S32.HI R10, RZ, 0x1f, R6 ;  /* 0x0000001fff0a7819 */ /* 0x000fc40000011406 */
[----:B------:R-:W-:Y:S02]  /*0250*/  LEA.HI R9, R9, R8, RZ, 0x9 ;  /* 0x0000000809097211 */ /* 0x000fe400078f48ff */
[----:B------:R-:W-:Y:S01]  /*0260*/  LEA.HI R12, R10, R11, RZ, 0x9 ;  /* 0x0000000b0a0c7211 */ /* 0x000fe200078f48ff */
[C---:B------:R-:W-:Y:S01]  /*0270*/  IMAD.SHL.U32 R10, R0.reuse, 0x200, RZ ;  /* 0x00000200000a7824 */ /* 0x040fe200078e00ff */
[----:B------:R-:W-:Y:S02]  /*0280*/  LOP3.LUT R6, R0, 0x20, RZ, 0xfc, !PT ;  /* 0x0000002000067812 */ /* 0x000fe400078efcff */
[----:B------:R-:W-:Y:S02]  /*0290*/  LOP3.LUT R9, R9, 0xfffffe00, RZ, 0xc0, !PT ;  /* 0xfffffe0009097812 */ /* 0x000fe400078ec0ff */
[----:B------:R-:W-:Y:S01]  /*02a0*/  LOP3.LUT R12, R12, 0xfffffe00, RZ, 0xc0, !PT ;  /* 0xfffffe000c0c7812 */ /* 0x000fe200078ec0ff */
[----:B------:R-:W-:Y:S02]  /*02b0*/  IMAD.SHL.U32 R6, R6, 0x200, RZ ;  /* 0x0000020006067824 */ /* 0x000fe400078e00ff */
[----:B------:R-:W-:Y:S01]  /*02c0*/  IMAD.IADD R8, R8, 0x1, -R9 ;  /* 0x0000000108087824 */ /* 0x000fe200078e0a09 */
[----:B------:R-:W-:Y:S01]  /*02d0*/  LOP3.LUT R9, R10, 0xffff8000, R7, 0xf8, !PT ;  /* 0xffff80000a097812 */ /* 0x000fe200078ef807 */
[----:B------:R-:W-:Y:S01]  /*02e0*/  IMAD.IADD R7, R11, 0x1, -R12 ;  /* 0x000000010b077824 */ /* 0x000fe200078e0a0c */
[----:B------:R-:W-:Y:S01]  /*02f0*/  LOP3.LUT R29, R6, 0xffff8000, R29, 0xf8, !PT ;  /* 0xffff8000061d7812 */ /* 0x000fe200078ef81d */
[----:B------:R-:W1:Y:S01]  /*0300*/  LDC.64 R12, c[0x0][0x220] ;  /* 0x00008800ff0c7b82 */ /* 0x000e620000000a00 */
[----:B------:R-:W-:-:S02]  /*0310*/  IMAD.MOV.U32 R6, RZ, RZ, RZ ;  /* 0x000000ffff067224 */ /* 0x000fc400078e00ff */
[----:B------:R-:W-:Y:S02]  /*0320*/  IMAD.MOV.U32 R11, RZ, RZ, RZ ;  /* 0x000000ffff0b7224 */ /* 0x000fe400078e00ff */
[----:B--2---:R-:W-:Y:S01]  /*0330*/  IMAD.WIDE R24, R8, 0x4, R14 ;  /* 0x0000000408187825 */ /* 0x004fe200078e020e */
[----:B------:R-:W-:-:S03]  /*0340*/  SHF.R.S32.HI R18, RZ, 0x1f, R5 ;  /* 0x0000001fff127819 */ /* 0x000fc60000011405 */
[----:B------:R-:W-:Y:S01]  /*0350*/  IMAD.WIDE R26, R7, 0x4, R14 ;  /* 0x00000004071a7825 */ /* 0x000fe200078e020e */
[----:B------:R2:W3:Y:S03]  /*0360*/  @!P0 LDG.E.EL R6, desc[UR6][R24.64] ;  /* 0x0000000618068981 */ /* 0x0004e6000c2e1900 */
[----:B------:R-:W-:Y:S01]  /*0370*/  IMAD.IADD R9, R9, 0x1, R8 ;  /* 0x0000000109097824 */ /* 0x000fe200078e0208 */
[----:B------:R5:W3:Y:S01]  /*0380*/  @!P0 LDG.E.EL R11, desc[UR6][R26.64] ;  /* 0x000000061a0b8981 */ /* 0x000ae2000c2e1900 */
[--C-:B--2---:R-:W-:Y:S02]  /*0390*/  SHF.R.S32.HI R24, RZ, 0x6, R28.reuse ;  /* 0x00000006ff187819 */ /* 0x104fe4000001141c */
[----:B------:R-:W-:Y:S02]  /*03a0*/  LEA.HI R25, R18, R5, RZ, 0x6 ;  /* 0x0000000512197211 */ /* 0x000fe400078f30ff */
[----:B-----5:R-:W-:Y:S01]  /*03b0*/  SHF.R.S32.HI R27, RZ, 0x1f, R28 ;  /* 0x0000001fff1b7819 */ /* 0x020fe2000001141c */
[----:B------:R-:W-:Y:S01]  /*03c0*/  IMAD.IADD R29, R29, 0x1, R7 ;  /* 0x000000011d1d7824 */ /* 0x000fe200078e0207 */
[----:B------:R-:W-:-:S02]  /*03d0*/  SHF.R.S32.HI R28, RZ, 0x1f, R25 ;  /* 0x0000001fff1c7819 */ /* 0x000fc40000011419 */
[----:B------:R-:W-:Y:S02]  /*03e0*/  LEA.HI R26, R27, R24, RZ, 0x9 ;  /* 0x000000181b1a7211 */ /* 0x000fe400078f48ff */
[----:B------:R-:W-:Y:S01]  /*03f0*/  SHF.R.S32.HI R27, RZ, 0x6, R25 ;  /* 0x00000006ff1b7819 */ /* 0x000fe20000011419 */
[----:B------:R-:W-:Y:S01]  /*0400*/  IMAD.MOV.U32 R8, RZ, RZ, RZ ;  /* 0x000000ffff087224 */ /* 0x000fe200078e00ff */
[----:B------:R-:W-:Y:S01]  /*0410*/  LEA.HI R7, R18, R5, RZ, 0xf ;  /* 0x0000000512077211 */ /* 0x000fe200078f78ff */
[--C-:B----4-:R-:W-:Y:S01]  /*0420*/  IMAD.WIDE R20, R9, 0x4, R16.reuse ;  /* 0x0000000409147825 */ /* 0x110fe200078e0210 */
[----:B------:R-:W-:Y:S02]  /*0430*/  LEA.HI R28, R28, R27, RZ, 0x9 ;  /* 0x0000001b1c1c7211 */ /* 0x000fe400078f48ff */
[----:B------:R-:W-:Y:S01]  /*0440*/  LOP3.LUT R0, R0, 0x60, RZ, 0xfc, !PT ;  /* 0x0000006000007812 */ /* 0x000fe200078efcff */
[----:B------:R-:W-:Y:S01]  /*0450*/  IMAD.MOV.U32 R5, RZ, RZ, RZ ;  /* 0x000000ffff057224 */ /* 0x000fe200078e00ff */
[----:B------:R1:W2:Y:S01]  /*0460*/  @!P0 LDG.E.EL R8, desc[UR6][R20.64] ;  /* 0x0000000614088981 */ /* 0x0002a2000c2e1900 */
[----:B------:R-:W-:Y:S01]  /*0470*/  IMAD.WIDE R18, R29, 0x4, R16 ;  /* 0x000000041d127825 */ /* 0x000fe200078e0210 */
[----:B------:R-:W-:-:S02]  /*0480*/  LOP3.LUT R28, R28, 0xfffffe00, RZ, 0xc0, !PT ;  /* 0xfffffe001c1c7812 */ /* 0x000fc400078ec0ff */
[----:B------:R-:W-:Y:S01]  /*0490*/  LOP3.LUT R23, R10, 0xffff8000, R23, 0xf8, !PT ;  /* 0xffff80000a177812 */ /* 0x000fe200078ef817 */
[----:B------:R-:W-:Y:S01]  /*04a0*/  IMAD.SHL.U32 R0, R0, 0x200, RZ ;  /* 0x0000020000007824 */ /* 0x000fe200078e00ff */
[----:B------:R4:W5:Y:S01]  /*04b0*/  @!P0 LDG.E.EL R5, desc[UR6][R18.64] ;  /* 0x0000000612058981 */ /* 0x000962000c2e1900 */
[----:B------:R-:W-:Y:S01]  /*04c0*/  IMAD.MOV.U32 R10, RZ, RZ, RZ ;  /* 0x000000ffff0a7224 */ /* 0x000fe200078e00ff */
[----:B------:R-:W-:Y:S01]  /*04d0*/  LOP3.LUT R25, R26, 0xfffffe00, RZ, 0xc0, !PT ;  /* 0xfffffe001a197812 */ /* 0x000fe200078ec0ff */
[----:B-1----:R-:W-:Y:S01]  /*04e0*/  IMAD.WIDE R20, R9, 0x4, R12 ;  /* 0x0000000409147825 */ /* 0x002fe200078e020c */
[----:B------:R-:W-:-:S03]  /*04f0*/  LOP3.LUT R7, R7, 0xffff8000, RZ, 0xc0, !PT ;  /* 0xffff800007077812 */ /* 0x000fc600078ec0ff */
[----:B------:R-:W-:Y:S01]  /*0500*/  IMAD.MOV.U32 R9, RZ, RZ, RZ ;  /* 0x000000ffff097224 */ /* 0x000fe200078e00ff */
[----:B------:R1:W5:Y:S01]  /*0510*/  @!P0 LDG.E.EL R10, desc[UR6][R20.64] ;  /* 0x00000006140a8981 */ /* 0x000362000c2e1900 */
[----:B----4-:R-:W-:-:S04]  /*0520*/  IMAD.WIDE R18, R29, 0x4, R12 ;  /* 0x000000041d127825 */ /* 0x010fc800078e020c */
[----:B------:R-:W-:Y:S01]  /*0530*/  IMAD.IADD R27, R27, 0x1, -R28 ;  /* 0x000000011b1b7824 */ /* 0x000fe200078e0a1c */
[----:B------:R-:W-:Y:S01]  /*0540*/  LOP3.LUT R28, R7, 0x7e00, R0, 0xf8, !PT ;  /* 0x00007e00071c7812 */ /* 0x000fe200078ef800 */
[----:B------:R-:W-:Y:S01]  /*0550*/  IMAD.IADD R26, R24, 0x1, -R25 ;  /* 0x00000001181a7824 */ /* 0x000fe200078e0a19 */
[----:B------:R4:W5:Y:S01]  /*0560*/  @!P0 LDG.E.EL R9, desc[UR6][R18.64] ;  /* 0x0000000612098981 */ /* 0x000962000c2e1900 */
[----:B------:R-:W-:-:S04]  /*0570*/  IMAD.WIDE R24, R27, 0x4, R14 ;  /* 0x000000041b187825 */ /* 0x000fc800078e020e */
[----:B------:R-:W-:Y:S02]  /*0580*/  IMAD.IADD R23, R23, 0x1, R26 ;  /* 0x0000000117177824 */ /* 0x000fe400078e021a */
[----:B------:R-:W-:Y:S02]  /*0590*/  IMAD.IADD R27, R28, 0x1, R27 ;  /* 0x000000011c1b7824 */ /* 0x000fe400078e021b */
[----:B-1----:R-:W-:-:S04]  /*05a0*/  IMAD.WIDE R20, R26, 0x4, R14 ;  /* 0x000000041a147825 */ /* 0x002fc800078e020e */
[----:B------:R-:W-:-:S04]  /*05b0*/  IMAD.WIDE R14, R23, 0x4, R16 ;  /* 0x00000004170e7825 */ /* 0x000fc800078e0210 */
[----:B----4-:R-:W-:-:S04]  /*05c0*/  IMAD.WIDE R18, R27, 0x4, R16 ;  /* 0x000000041b127825 */ /* 0x010fc800078e0210 */
[----:B------:R-:W-:-:S04]  /*05d0*/  IMAD.WIDE R16, R23, 0x4, R12 ;  /* 0x0000000417107825 */ /* 0x000fc800078e020c */
[----:B------:R-:W-:Y:S01]  /*05e0*/  IMAD.WIDE R12, R27, 0x4, R12 ;  /* 0x000000041b0c7825 */ /* 0x000fe200078e020c */
[----:B------:R-:W-:-:S03]  /*05f0*/  CS2R R26, SRZ ;  /* 0x00000000001a7805 */ /* 0x000fc6000001ff00 */
[----:B------:R-:W-:Y:S02]  /*0600*/  IMAD.MOV.U32 R0, RZ, RZ, RZ ;  /* 0x000000ffff007224 */ /* 0x000fe400078e00ff */
[----:B------:R-:W-:Y:S01]  /*0610*/  IMAD.MOV.U32 R28, RZ, RZ, RZ ;  /* 0x000000ffff1c7224 */ /* 0x000fe200078e00ff */
[----:B------:R-:W4:Y:S01]  /*0620*/  @!P0 LDG.E.EL R27, desc[UR6][R16.64] ;  /* 0x00000006101b8981 */ /* 0x000f22000c2e1900 */
[----:B------:R-:W-:Y:S02]  /*0630*/  IMAD.MOV.U32 R7, RZ, RZ, RZ ;  /* 0x000000ffff077224 */ /* 0x000fe400078e00ff */
[----:B------:R-:W-:Y:S01]  /*0640*/  IMAD.MOV.U32 R23, RZ, RZ, RZ ;  /* 0x000000ffff177224 */ /* 0x000fe200078e00ff */
[----:B------:R3:W4:Y:S04]  /*0650*/  @!P0 LDG.E.EL R0, desc[UR6][R20.64] ;  /* 0x0000000614008981 */ /* 0x000728000c2e1900 */
[----:B------:R-:W4:Y:S04]  /*0660*/  @!P0 LDG.E.EL R28, desc[UR6][R14.64] ;  /* 0x000000060e1c8981 */ /* 0x000f28000c2e1900 */
[----:B------:R-:W4:Y:S04]  /*0670*/  @!P0 LDG.E.EL R7, desc[UR6][R24.64] ;  /* 0x0000000618078981 */ /* 0x000f28000c2e1900 */
[----:B------:R-:W4:Y:S04]  /*0680*/  @!P0 LDG.E.EL R23, desc[UR6][R18.64] ;  /* 0x0000000612178981 */ /* 0x000f28000c2e1900 */
[----:B------:R-:W4:Y:S01]  /*0690*/  @!P0 LDG.E.EL R26, desc[UR6][R12.64] ;  /* 0x000000060c1a8981 */ /* 0x000f22000c2e1900 */
[----:B------:R-:W1:Y:S01]  /*06a0*/  S2UR UR5, SR_CgaCtaId ;  /* 0x00000000000579c3 */ /* 0x000e620000008800 */
[----:B------:R-:W-:-:S02]  /*06b0*/  UMOV UR4, 0x400 ;  /* 0x0000040000047882 */ /* 0x000fc40000000000 */
[----:B-1----:R-:W-:Y:S01]  /*06c0*/  UPRMT UR4, UR5, 0x654, UR4 ;  /* 0x0000065405047896 */ /* 0x002fe20008000004 */
[----:B---3--:R-:W-:Y:S02]  /*06d0*/  SEL R21, R6, RZ, !P0 ;  /* 0x000000ff06157207 */ /* 0x008fe40004000000 */
[----:B------:R-:W-:Y:S02]  /*06e0*/  SEL R11, R11, RZ, !P0 ;  /* 0x000000ff0b0b7207 */ /* 0x000fe40004000000 */
[----:B--2---:R-:W-:Y:S02]  /*06f0*/  SEL R8, R8, RZ, !P0 ;  /* 0x000000ff08087207 */ /* 0x004fe40004000000 */
[----:B-----5:R-:W-:-:S03]  /*0700*/  SEL R6, R5, RZ, !P0 ;  /* 0x000000ff05067207 */ /* 0x020fc60004000000 */
[C---:B------:R-:W-:Y:S01]  /*0710*/  FADD R5, R8.reuse, R21 ;  /* 0x0000001508057221 */ /* 0x040fe20000000000 */
[----:B------:R-:W-:Y:S02]  /*0720*/  FSETP.GEU.AND P2, PT, R8, -R21, PT ;  /* 0x800000150800720b */ /* 0x000fe40003f4e000 */
[----:B------:R-:W-:Y:S02]  /*0730*/  FSETP.GEU.AND P1, PT, R6, -R11, PT ;  /* 0x8000000b0600720b */ /* 0x000fe40003f2e000 */
[----:B------:R-:W-:Y:S01]  /*0740*/  SEL R10, R10, RZ, !P0 ;  /* 0x000000ff0a0a7207 */ /* 0x000fe20004000000 */
[----:B------:R-:W-:Y:S01]  /*0750*/  FADD R6, R6, R11 ;  /* 0x0000000b06067221 */ /* 0x000fe20000000000 */
[----:B------:R-:W-:-:S03]  /*0760*/  SEL R20, R9, RZ, !P0 ;  /* 0x000000ff09147207 */ /* 0x000fc60004000000 */
[C---:B------:R-:W-:Y:S01]  /*0770*/  FADD R8, R21.reuse, R10 ;  /* 0x0000000a15087221 */ /* 0x040fe20000000000 */
[----:B------:R-:W-:Y:S02]  /*0780*/  FSETP.GEU.AND P4, PT, R21, -R10, PT ;  /* 0x8000000a1500720b */ /* 0x000fe40003f8e000 */
[C---:B------:R-:W-:Y:S01]  /*0790*/  FSETP.GEU.AND P3, PT, R11.reuse, -R20, PT ;  /* 0x800000140b00720b */ /* 0x040fe20003f6e000 */
[----:B------:R-:W-:Y:S01]  /*07a0*/  FADD R9, R11, R20 ;  /* 0x000000140b097221 */ /* 0x000fe20000000000 */
[----:B------:R-:W-:Y:S02]  /*07b0*/  FSEL R5, R5, RZ, P2 ;  /* 0x000000ff05057208 */ /* 0x000fe40001000000 */
[----:B------:R-:W-:Y:S02]  /*07c0*/  FSEL R6, R6, RZ, P1 ;  /* 0x000000ff06067208 */ /* 0x000fe40000800000 */
[----:B------:R-:W-:Y:S02]  /*07d0*/  FSEL R8, R8, RZ, P4 ;  /* 0x000000ff08087208 */ /* 0x000fe40002000000 */
[----:B------:R-:W-:-:S03]  /*07e0*/  FSEL R9, R9, RZ, P3 ;  /* 0x000000ff09097208 */ /* 0x000fc60001800000 */
[----:B------:R-:W-:Y:S02]  /*07f0*/  FADD R8, R5, -R8 ;  /* 0x8000000805087221 */ /* 0x000fe40000000000 */
[----:B------:R-:W-:Y:S01]  /*0800*/  FADD R9, R6, -R9 ;  /* 0x8000000906097221 */ /* 0x000fe20000000000 */
[----:B----4-:R-:W-:Y:S02]  /*0810*/  SEL R6, R27, RZ, !P0 ;  /* 0x000000ff1b067207 */ /* 0x010fe40004000000 */
[----:B------:R-:W-:Y:S02]  /*0820*/  SEL R5, R0, RZ, !P0 ;  /* 0x000000ff00057207 */ /* 0x000fe40004000000 */
[----:B------:R-:W-:Y:S02]  /*0830*/  SEL R28, R28, RZ, !P0 ;  /* 0x000000ff1c1c7207 */ /* 0x000fe40004000000 */
[C---:B------:R-:W-:Y:S01]  /*0840*/  FSETP.GEU.AND P3, PT, R5.reuse, -R6, PT ;  /* 0x800000060500720b */ /* 0x040fe20003f6e000 */
[----:B------:R-:W-:Y:S01]  /*0850*/  FADD R6, R5, R6 ;  /* 0x0000000605067221 */ /* 0x000fe20000000000 */
[----:B------:R-:W-:Y:S01]  /*0860*/  SEL R7, R7, RZ, !P0 ;  /* 0x000000ff07077207 */ /* 0x000fe20004000000 */
[C---:B------:R-:W-:Y:S01]  /*0870*/  FADD R0, R28.reuse, R5 ;  /* 0x000000051c007221 */ /* 0x040fe20000000000 */
[----:B------:R-:W-:-:S02]  /*0880*/  FSETP.GEU.AND P1, PT, R28, -R5, PT ;  /* 0x800000051c00720b */ /* 0x000fc40003f2e000 */
[----:B------:R-:W-:Y:S02]  /*0890*/  SEL R23, R23, RZ, !P0 ;  /* 0x000000ff17177207 */ /* 0x000fe40004000000 */
[----:B------:R-:W-:-:S03]  /*08a0*/  SEL R26, R26, RZ, !P0 ;  /* 0x000000ff1a1a7207 */ /* 0x000fc60004000000 */
[C---:B------:R-:W-:Y:S01]  /*08b0*/  FADD R5, R23.reuse, R7 ;  /* 0x0000000717057221 */ /* 0x040fe20000000000 */
[----:B------:R-:W-:Y:S02]  /*08c0*/  FSETP.GEU.AND P2, PT, R23, -R7, PT ;  /* 0x800000071700720b */ /* 0x000fe40003f4e000 */
[C---:B------:R-:W-:Y:S01]  /*08d0*/  FSETP.GEU.AND P4, PT, R7.reuse, -R26, PT ;  /* 0x8000001a0700720b */ /* 0x040fe20003f8e000 */
[----:B------:R-:W-:Y:S01]  /*08e0*/  FADD R26, R7, R26 ;  /* 0x0000001a071a7221 */ /* 0x000fe20000000000 */
[----:B------:R-:W-:Y:S02]  /*08f0*/  FSEL R0, R0, RZ, P1 ;  /* 0x000000ff00007208 */ /* 0x000fe40000800000 */
[----:B------:R-:W-:Y:S01]  /*0900*/  FSEL R7, R6, RZ, P3 ;  /* 0x000000ff06077208 */ /* 0x000fe20001800000 */
[----:B------:R-:W-:Y:S01]  /*0910*/  FADD R9, |R9|, |R8| ;  /* 0x4000000809097221 */ /* 0x000fe20000000200 */
[----:B------:R-:W-:Y:S02]  /*0920*/  FSEL R5, R5, RZ, P2 ;  /* 0x000000ff05057208 */ /* 0x000fe40001000000 */
[----:B------:R-:W-:Y:S01]  /*0930*/  FSEL R26, R26, RZ, P4 ;  /* 0x000000ff1a1a7208 */ /* 0x000fe20002000000 */
[----:B------:R-:W-:-:S04]  /*0940*/  FADD R0, R0, -R7 ;  /* 0x8000000700007221 */ /* 0x000fc80000000000 */
[----:B------:R-:W-:Y:S01]  /*0950*/  FADD R5, R5, -R26 ;  /* 0x8000001a05057221 */ /* 0x000fe20000000000 */
[----:B------:R-:W-:-:S04]  /*0960*/  FADD R0, |R0|, R9 ;  /* 0x0000000900007221 */ /* 0x000fc80000000200 */
[----:B------:R-:W-:-:S05]  /*0970*/  FADD R0, |R5|, R0 ;  /* 0x0000000005007221 */ /* 0x000fca0000000200 */
[----:B------:R-:W-:-:S05]  /*0980*/  FSEL R6, R0, RZ, !P0 ;  /* 0x000000ff00067208 */ /* 0x000fca0004000000 */
[----:B------:R-:W1:Y:S01]  /*0990*/  SHFL.BFLY PT, R5, R6, 0x10, 0x1f ;  /* 0x0e001f0006057f89 */ /* 0x000e6200000e0000 */
[----:B------:R-:W-:Y:S01]  /*09a0*/  LOP3.LUT R0, R22, 0x1f, RZ, 0xc0, !PT ;  /* 0x0000001f16007812 */ /* 0x000fe200078ec0ff */
[----:B-1----:R-:W-:-:S05]  /*09b0*/  FADD R7, R6, R5 ;  /* 0x0000000506077221 */ /* 0x002fca0000000000 */
[----:B------:R-:W1:Y:S01]  /*09c0*/  SHFL.BFLY PT, R8, R7, 0x8, 0x1f ;  /* 0x0d001f0007087f89 */ /* 0x000e6200000e0000 */
[----:B------:R-:W-:Y:S02]  /*09d0*/  SHF.R.U32.HI R5, RZ, 0x3, R22 ;  /* 0x00000003ff057819 */ /* 0x000fe40000011616 */
[----:B------:R-:W-:Y:S01]  /*09e0*/  ISETP.GE.U32.AND P0, PT, R0, 0x8, PT ;  /* 0x000000080000780c */ /* 0x000fe20003f06070 */
[----:B------:R-:W-:Y:S01]  /*09f0*/  IMAD.SHL.U32 R6, R3, 0x20, RZ ;  /* 0x0000002003067824 */ /* 0x000fe200078e00ff */
[----:B------:R-:W-:Y:S01]  /*0a00*/  LOP3.LUT R5, R5, 0x1c, RZ, 0xc0, !PT ;  /* 0x0000001c05057812 */ /* 0x000fe200078ec0ff */
[----:B-1----:R-:W-:-:S03]  /*0a10*/  FADD R13, R7, R8 ;  /* 0x00000008070d7221 */ /* 0x002fc60000000000 */
[----:B------:R-:W-:-:S07]  /*0a20*/  LOP3.LUT R8, R6, R5, RZ, 0xfc, !PT ;  /* 0x0000000506087212 */ /* 0x000fce00078efcff */
[----:B------:R-:W-:Y:S01]  /*0a30*/  @!P0 STS [R8+UR4], R13 ;  /* 0x0000000d08008988 */ /* 0x000fe20008000804 */
[----:B------:R-:W-:Y:S01]  /*0a40*/  BAR.SYNC.DEFER_BLOCKING 0x0 ;  /* 0x0000000000007b1d */ /* 0x000fe20000010000 */
[C---:B------:R-:W-:Y:S02]  /*0a50*/  ISETP.GE.AND P1, PT, R22.reuse, 0x40, PT ;  /* 0x000000401600780c */ /* 0x040fe40003f26270 */
[----:B------:R-:W-:-:S11]  /*0a60*/  LEA R7, R22, UR4, 0x2 ;  /* 0x0000000416077c11 */ /* 0x000fd6000f8e10ff */
[----:B------:R-:W1:Y:S04]  /*0a70*/  @!P1 LDS R4, [R7] ;  /* 0x0000000007049984 */ /* 0x000e680000000800 */
[----:B-1----:R-:W1:Y:S02]  /*0a80*/  SHFL.BFLY PT, R9, R4, 0x4, 0x1f ;  /* 0x0c801f0004097f89 */ /* 0x002e6400000e0000 */
[----:B-1----:R-:W-:-:S05]  /*0a90*/  FADD R9, R4, R9 ;  /* 0x0000000904097221 */ /* 0x002fca0000000000 */
[----:B------:R-:W1:Y:S01]  /*0aa0*/  SHFL.BFLY PT, R0, R9, 0x2, 0x1f ;  /* 0x0c401f0009007f89 */ /* 0x000e6200000e0000 */
[----:B------:R-:W-:Y:S01]  /*0ab0*/  ISETP.NE.AND P0, PT, R3, RZ, PT ;  /* 0x000000ff0300720c */ /* 0x000fe20003f05270 */
[----:B-1----:R-:W-:-:S05]  /*0ac0*/  FADD R10, R9, R0 ;  /* 0x00000000090a7221 */ /* 0x002fca0000000000 */
[----:B------:R-:W1:Y:S01]  /*0ad0*/  SHFL.BFLY PT, R11, R10, 0x1, 0x1f ;  /* 0x0c201f000a0b7f89 */ /* 0x000e6200000e0000 */
[----:B------:R-:W-:Y:S02]  /*0ae0*/  SHF.R.U32.HI R0, RZ, 0x3, R22 ;  /* 0x00000003ff007819 */ /* 0x000fe40000011616 */
[----:B------:R-:W-:Y:S02]  /*0af0*/  ISETP.LT.AND P0, PT, R22, 0x40, !P0 ;  /* 0x000000401600780c */ /* 0x000fe40004701270 */
[----:B------:R-:W-:-:S04]  /*0b00*/  SGXT.U32 R0, R0, 0x2 ;  /* 0x000000020000781a */ /* 0x000fc80000000000 */
[----:B------:R-:W-:Y:S01]  /*0b10*/  LOP3.LUT P1, RZ, R5, R0, RZ, 0xfc, !PT ;  /* 0x0000000005ff7212 */ /* 0x000fe2000782fcff */
[----:B-1----:R-:W-:-:S06]  /*0b20*/  FADD R0, R10, R11 ;  /* 0x0000000b0a007221 */ /* 0x002fcc0000000000 */
[----:B------:R1:W-:Y:S01]  /*0b30*/  @P0 STS [R7], R0 ;  /* 0x0000000007000388 */ /* 0x0003e20000000800 */
[----:B------:R-:W-:Y:S01]  /*0b40*/  BAR.SYNC.DEFER_BLOCKING 0x0 ;  /* 0x0000000000007b1d */ /* 0x000fe20000010000 */
[----:B------:R-:W-:-:S13]  /*0b50*/  ISETP.LT.AND P1, PT, R2, 0x400, !P1 ;  /* 0x000004000200780c */ /* 0x000fda0004f21270 */
[----:B-1----:R-:W-:Y:S05]  /*0b60*/  @!P1 EXIT ;  /* 0x000000000000994d */ /* 0x002fea0003800000 */
[----:B------:R-:W0:Y:S01]  /*0b70*/  LDS R7, [R6+UR4] ;  /* 0x0000000406077984 */ /* 0x000e220008000800 */
[----:B------:R-:W1:Y:S02]  /*0b80*/  LDC.64 R4, c[0x0][0x228] ;  /* 0x00008a00ff047b82 */ /* 0x000e640000000a00 */
[----:B-1----:R-:W-:-:S05]  /*0b90*/  IMAD.WIDE R2, R2, 0x4, R4 ;  /* 0x0000000402027825 */ /* 0x002fca00078e0204 */
[----:B0-----:R-:W-:Y:S01]  /*0ba0*/  STG.E desc[UR6][R2.64], R7 ;  /* 0x0000000702007986 */ /* 0x001fe2000c101906 */
[----:B------:R-:W-:Y:S05]  /*0bb0*/  EXIT ;  /* 0x000000000000794d */ /* 0x000fea0003800000 */
.L_x_0:
[----:B------:R-:W-:-:S00]  /*0bc0*/  BRA `(.L_x_0) ;  /* 0xfffffffc00fc7947 */ /* 0x000fc0000383ffff */
[----:B------:R-:W-:-:S00]  /*0bd0*/  NOP ;  /* 0x0000000000007918 */ /* 0x000fc00000000000 */
        /* <DEDUP_REMOVED lines=10> */
.L_x_1:


//--------------------- .nv.shared.triton_per_fused_abs_convolution_max_pool2d_with_indices_mean_relu_sub_16 --------------------------
	.section	.nv.shared.triton_per_fused_abs_convolution_max_pool2d_with_indices_mean_relu_sub_16,"aw",@nobits
	.sectionflags	@""
	.align	16
	.zero		1024


//--------------------- .nv.constant0.triton_per_fused_abs_convolution_max_pool2d_with_indices_mean_relu_sub_16 --------------------------
	.section	.nv.constant0.triton_per_fused_abs_convolution_max_pool2d_with_indices_mean_relu_sub_16,"a",@progbits
	.sectionflags	@""
	.align	4
.nv.constant0.triton_per_fused_abs_convolution_max_pool2d_with_indices_mean_relu_sub_16:
	.zero		568
